//
// Generated by NVIDIA NVVM Compiler
//
// Compiler Build ID: CL-36424714
// Cuda compilation tools, release 13.0, V13.0.88
// Based on NVVM 20.0.0
//

.version 9.0
.target sm_100
.address_size 64

	// .globl	_Z8atualizaPdS_iiid

.visible .entry _Z8atualizaPdS_iiid(
	.param .u64 .ptr .align 1 _Z8atualizaPdS_iiid_param_0,
	.param .u64 .ptr .align 1 _Z8atualizaPdS_iiid_param_1,
	.param .u32 _Z8atualizaPdS_iiid_param_2,
	.param .u32 _Z8atualizaPdS_iiid_param_3,
	.param .u32 _Z8atualizaPdS_iiid_param_4,
	.param .f64 _Z8atualizaPdS_iiid_param_5
)
{
	.reg .pred 	%p<15>;
	.reg .b32 	%r<26>;
	.reg .b64 	%rd<16>;
	.reg .b64 	%fd<15>;

	ld.param.u64 	%rd1, [_Z8atualizaPdS_iiid_param_0];
	ld.param.u64 	%rd2, [_Z8atualizaPdS_iiid_param_1];
	ld.param.u32 	%r7, [_Z8atualizaPdS_iiid_param_2];
	ld.param.u32 	%r5, [_Z8atualizaPdS_iiid_param_3];
	ld.param.u32 	%r6, [_Z8atualizaPdS_iiid_param_4];
	mov.u32 	%r8, %ctaid.x;
	mov.u32 	%r9, %ntid.x;
	mov.u32 	%r10, %tid.x;
	mad.lo.s32 	%r11, %r8, %r9, %r10;
	mov.u32 	%r12, %ctaid.y;
	mov.u32 	%r13, %ntid.y;
	mov.u32 	%r14, %tid.y;
	mad.lo.s32 	%r2, %r12, %r13, %r14;
	mov.u32 	%r15, %ctaid.z;
	mov.u32 	%r16, %ntid.z;
	mov.u32 	%r17, %tid.z;
	mad.lo.s32 	%r3, %r15, %r16, %r17;
	setp.lt.s32 	%p4, %r11, 1;
	add.s32 	%r18, %r7, -1;
	setp.ge.s32 	%p5, %r11, %r18;
	or.pred  	%p6, %p4, %p5;
	setp.eq.s32 	%p7, %r2, 0;
	mov.pred 	%p14, 0;
	or.pred  	%p8, %p7, %p6;
	@%p8 bra 	$L__BB0_2;
	add.s32 	%r19, %r5, -1;
	setp.lt.s32 	%p14, %r2, %r19;
$L__BB0_2:
	setp.eq.s32 	%p9, %r3, 0;
	not.pred 	%p10, %p14;
	or.pred  	%p11, %p10, %p9;
	add.s32 	%r20, %r6, -1;
	setp.ge.s32 	%p12, %r3, %r20;
	or.pred  	%p13, %p11, %p12;
	@%p13 bra 	$L__BB0_4;
	cvta.to.global.u64 	%rd3, %rd2;
	mad.lo.s32 	%r21, %r5, %r3, %r2;
	mad.lo.s32 	%r22, %r21, %r7, %r11;
	mul.wide.s32 	%rd4, %r22, 8;
	add.s64 	%rd5, %rd3, %rd4;
	ld.global.f64 	%fd1, [%rd5+8];
	ld.global.f64 	%fd2, [%rd5+-8];
	add.f64 	%fd3, %fd1, %fd2;
	mul.wide.s32 	%rd6, %r7, 8;
	add.s64 	%rd7, %rd5, %rd6;
	ld.global.f64 	%fd4, [%rd7];
	add.f64 	%fd5, %fd3, %fd4;
	sub.s32 	%r23, %r22, %r7;
	mul.wide.s32 	%rd8, %r23, 8;
	add.s64 	%rd9, %rd3, %rd8;
	ld.global.f64 	%fd6, [%rd9];
	add.f64 	%fd7, %fd5, %fd6;
	mul.lo.s32 	%r24, %r5, %r7;
	mul.wide.s32 	%rd10, %r24, 8;
	add.s64 	%rd11, %rd5, %rd10;
	ld.global.f64 	%fd8, [%rd11];
	add.f64 	%fd9, %fd7, %fd8;
	sub.s32 	%r25, %r22, %r24;
	mul.wide.s32 	%rd12, %r25, 8;
	add.s64 	%rd13, %rd3, %rd12;
	ld.global.f64 	%fd10, [%rd13];
	add.f64 	%fd11, %fd9, %fd10;
	ld.global.f64 	%fd12, [%rd5];
	fma.rn.f64 	%fd13, %fd12, 0dC018000000000000, %fd11;
	fma.rn.f64 	%fd14, %fd13, 0d3F50624DD2F1A9FC, %fd12;
	cvta.to.global.u64 	%rd14, %rd1;
	add.s64 	%rd15, %rd14, %rd4;
	st.global.f64 	[%rd15], %fd14;
$L__BB0_4:
	ret;

}


// ===== COMPILED SASS (sm_100) =====

	.target	sm_100

	.elftype	@"ET_EXEC"


//--------------------- .note.nv.tkinfo           --------------------------
	.section	.note.nv.tkinfo,"",@"SHT_NOTE"
	.sectionflags	@"SHF_NOTE_NV_TKINFO"
	.tkinfo
        /*0018*/ 	.word	0x00000002
        /*0030*/ 	.string	""
        /*0030*/ 	.string	"ptxas"
        /*0030*/ 	.string	"Cuda compilation tools, release 13.0, V13.0.88"
        /*0030*/ 	.string	"Build cuda_13.0.r13.0/compiler.36424714_0"
        /*0030*/ 	.string	"-arch sm_100 -m 64 "



//--------------------- .note.nv.cuinfo           --------------------------
	.section	.note.nv.cuinfo,"",@"SHT_NOTE"
	.sectionflags	@"SHF_NOTE_NV_CUINFO"
        /*0018*/ 	.short	0x0002
        /*001a*/ 	.short	0x0064
        /*001c*/ 	.short	0x0082
	.zero		2


//--------------------- .nv.info                  --------------------------
	.section	.nv.info,"",@"SHT_CUDA_INFO"
	.align	4


	//----- nvinfo : EIATTR_REGCOUNT
	.align		4
        /*0000*/ 	.byte	0x04, 0x2f
        /*0002*/ 	.short	(.L_1 - .L_0)
	.align		4
.L_0:
        /*0004*/ 	.word	index@(_Z8atualizaPdS_iiid)
        /*0008*/ 	.word	0x00000016


	//----- nvinfo : EIATTR_FRAME_SIZE
	.align		4
.L_1:
        /*000c*/ 	.byte	0x04, 0x11
        /*000e*/ 	.short	(.L_3 - .L_2)
	.align		4
.L_2:
        /*0010*/ 	.word	index@(_Z8atualizaPdS_iiid)
        /*0014*/ 	.word	0x00000000


	//----- nvinfo : EIATTR_MIN_STACK_SIZE
	.align		4
.L_3:
        /*0018*/ 	.byte	0x04, 0x12
        /*001a*/ 	.short	(.L_5 - .L_4)
	.align		4
.L_4:
        /*001c*/ 	.word	index@(_Z8atualizaPdS_iiid)
        /*0020*/ 	.word	0x00000000
.L_5:


//--------------------- .nv.compat                --------------------------
	.section	.nv.compat,"",@"SHT_CUDA_COMPAT_INFO"
	.align	4
        /*0000*/ 	.byte	0x02, 0x09, 0x00, 0x00, 0x02, 0x02, 0x01, 0x00, 0x02, 0x05, 0x05, 0x00, 0x03, 0x07, 0x01, 0x01
        /*0010*/ 	.byte	0x02, 0x03, 0x00, 0x00, 0x02, 0x06, 0x01, 0x00, 0x04, 0x0b, 0x08, 0x00, 0x01, 0x00, 0x00, 0x00
        /*0020*/ 	.byte	0x00, 0x00, 0x00, 0x00


//--------------------- .nv.info._Z8atualizaPdS_iiid --------------------------
	.section	.nv.info._Z8atualizaPdS_iiid,"",@"SHT_CUDA_INFO"
	.sectionflags	@""
	.align	4


	//----- nvinfo : EIATTR_CUDA_API_VERSION
	.align		4
        /*0000*/ 	.byte	0x04, 0x37
        /*0002*/ 	.short	(.L_7 - .L_6)
.L_6:
        /*0004*/ 	.word	0x00000082


	//----- nvinfo : EIATTR_KPARAM_INFO
	.align		4
.L_7:
        /*0008*/ 	.byte	0x04, 0x17
        /*000a*/ 	.short	(.L_9 - .L_8)
.L_8:
        /*000c*/ 	.word	0x00000000
        /*0010*/ 	.short	0x0005
        /*0012*/ 	.short	0x0020
        /*0014*/ 	.byte	0x00, 0xf0, 0x21, 0x00


	//----- nvinfo : EIATTR_KPARAM_INFO
	.align		4
.L_9:
        /*0018*/ 	.byte	0x04, 0x17
        /*001a*/ 	.short	(.L_11 - .L_10)
.L_10:
        /*001c*/ 	.word	0x00000000
        /*0020*/ 	.short	0x0004
        /*0022*/ 	.short	0x0018
        /*0024*/ 	.byte	0x00, 0xf0, 0x11, 0x00


	//----- nvinfo : EIATTR_KPARAM_INFO
	.align		4
.L_11:
        /*0028*/ 	.byte	0x04, 0x17
        /*002a*/ 	.short	(.L_13 - .L_12)
.L_12:
        /*002c*/ 	.word	0x00000000
        /*0030*/ 	.short	0x0003
        /*0032*/ 	.short	0x0014
        /*0034*/ 	.byte	0x00, 0xf0, 0x11, 0x00


	//----- nvinfo : EIATTR_KPARAM_INFO
	.align		4
.L_13:
        /*0038*/ 	.byte	0x04, 0x17
        /*003a*/ 	.short	(.L_15 - .L_14)
.L_14:
        /*003c*/ 	.word	0x00000000
        /*0040*/ 	.short	0x0002
        /*0042*/ 	.short	0x0010
        /*0044*/ 	.byte	0x00, 0xf0, 0x11, 0x00


	//----- nvinfo : EIATTR_KPARAM_INFO
	.align		4
.L_15:
        /*0048*/ 	.byte	0x04, 0x17
        /*004a*/ 	.short	(.L_17 - .L_16)
.L_16:
        /*004c*/ 	.word	0x00000000
        /*0050*/ 	.short	0x0001
        /*0052*/ 	.short	0x0008
        /*0054*/ 	.byte	0x00, 0xf5, 0x21, 0x00


	//----- nvinfo : EIATTR_KPARAM_INFO
	.align		4
.L_17:
        /*0058*/ 	.byte	0x04, 0x17
        /*005a*/ 	.short	(.L_19 - .L_18)
.L_18:
        /*005c*/ 	.word	0x00000000
        /*0060*/ 	.short	0x0000
        /*0062*/ 	.short	0x0000
        /*0064*/ 	.byte	0x00, 0xf5, 0x21, 0x00


	//----- nvinfo : EIATTR_SPARSE_MMA_MASK
	.align		4
.L_19:
        /*0068*/ 	.byte	0x03, 0x50
        /*006a*/ 	.short	0x0000


	//----- nvinfo : EIATTR_MAXREG_COUNT
	.align		4
        /*006c*/ 	.byte	0x03, 0x1b
        /*006e*/ 	.short	0x00ff


	//----- nvinfo : EIATTR_MERCURY_ISA_VERSION
	.align		4
        /*0070*/ 	.byte	0x03, 0x5f
        /*0072*/ 	.short	0x0101


	//----- nvinfo : EIATTR_VRC_CTA_INIT_COUNT
	.align		4
        /*0074*/ 	.byte	0x02, 0x4a
	.zero		1
	.zero		1


	//----- nvinfo : EIATTR_EXIT_INSTR_OFFSETS
	.align		4
        /*0078*/ 	.byte	0x04, 0x1c
        /*007a*/ 	.short	(.L_21 - .L_20)


	//   ....[0]....
.L_20:
        /*007c*/ 	.word	0x00000190


	//   ....[1]....
        /*0080*/ 	.word	0x000003a0


	//----- nvinfo : EIATTR_CBANK_PARAM_SIZE
	.align		4
.L_21:
        /*0084*/ 	.byte	0x03, 0x19
        /*0086*/ 	.short	0x0028


	//----- nvinfo : EIATTR_PARAM_CBANK
	.align		4
        /*0088*/ 	.byte	0x04, 0x0a
        /*008a*/ 	.short	(.L_23 - .L_22)
	.align		4
.L_22:
        /*008c*/ 	.word	index@(.nv.constant0._Z8atualizaPdS_iiid)
        /*0090*/ 	.short	0x0380
        /*0092*/ 	.short	0x0028


	//----- nvinfo : EIATTR_SW_WAR
	.align		4
.L_23:
        /*0094*/ 	.byte	0x04, 0x36
        /*0096*/ 	.short	(.L_25 - .L_24)
.L_24:
        /*0098*/ 	.word	0x00000008
.L_25:


//--------------------- .nv.callgraph             --------------------------
	.section	.nv.callgraph,"",@"SHT_CUDA_CALLGRAPH"
	.align	4
	.sectionentsize	8
	.align		4
        /*0000*/ 	.word	0x00000000
	.align		4
        /*0004*/ 	.word	0xffffffff
	.align		4
        /*0008*/ 	.word	0x00000000
	.align		4
        /*000c*/ 	.word	0xfffffffe
	.align		4
        /*0010*/ 	.word	0x00000000
	.align		4
        /*0014*/ 	.word	0xfffffffd
	.align		4
        /*0018*/ 	.word	0x00000000
	.align		4
        /*001c*/ 	.word	0xfffffffc


//--------------------- .text._Z8atualizaPdS_iiid --------------------------
	.section	.text._Z8atualizaPdS_iiid,"ax",@progbits
	.align	128
        .global         _Z8atualizaPdS_iiid
        .type           _Z8atualizaPdS_iiid,@function
        .size           _Z8atualizaPdS_iiid,(.L_x_1 - _Z8atualizaPdS_iiid)
        .other          _Z8atualizaPdS_iiid,@"STO_CUDA_ENTRY STV_DEFAULT"
_Z8atualizaPdS_iiid:
.text._Z8atualizaPdS_iiid:
[----:B------:R-:W-:Y:S01]  /*0000*/  LDC R1, c[0x0][0x37c] ;  /* 0x0000df00ff017b82 */ /* 0x000fe20000000800 */
[----:B------:R-:W0:Y:S07]  /*0010*/  S2R R3, SR_TID.X ;  /* 0x0000000000037919 */ /* 0x000e2e0000002100 */
[----:B------:R-:W0:Y:S01]  /*0020*/  S2UR UR4, SR_CTAID.X ;  /* 0x00000000000479c3 */ /* 0x000e220000002500 */
[----:B------:R-:W1:Y:S01]  /*0030*/  S2R R5, SR_TID.Y ;  /* 0x0000000000057919 */ /* 0x000e620000002200 */
[----:B------:R-:W2:Y:S06]  /*0040*/  S2R R4, SR_TID.Z ;  /* 0x0000000000047919 */ /* 0x000eac0000002300 */
[----:B------:R-:W0:Y:S08]  /*0050*/  LDC R0, c[0x0][0x360] ;  /* 0x0000d800ff007b82 */ /* 0x000e300000000800 */
[----:B------:R-:W3:Y:S08]  /*0060*/  LDC R13, c[0x0][0x390] ;  /* 0x0000e400ff0d7b82 */ /* 0x000ef00000000800 */
[----:B------:R-:W1:Y:S08]  /*0070*/  S2UR UR5, SR_CTAID.Y ;  /* 0x00000000000579c3 */ /* 0x000e700000002600 */
[----:B------:R-:W1:Y:S01]  /*0080*/  LDC R2, c[0x0][0x364] ;  /* 0x0000d900ff027b82 */ /* 0x000e620000000800 */
[----:B0-----:R-:W-:Y:S01]  /*0090*/  IMAD R0, R0, UR4, R3 ;  /* 0x0000000400007c24 */ /* 0x001fe2000f8e0203 */
[----:B------:R-:W0:Y:S01]  /*00a0*/  LDCU UR4, c[0x0][0x398] ;  /* 0x00007300ff0477ac */ /* 0x000e220008000800 */
[----:B---3--:R-:W-:-:S04]  /*00b0*/  IADD3 R3, PT, PT, R13, -0x1, RZ ;  /* 0xffffffff0d037810 */ /* 0x008fc80007ffe0ff */
[C---:B------:R-:W-:Y:S02]  /*00c0*/  ISETP.GE.AND P0, PT, R0.reuse, R3, PT ;  /* 0x000000030000720c */ /* 0x040fe40003f06270 */
[----:B------:R-:W2:Y:S02]  /*00d0*/  LDC R3, c[0x0][0x368] ;  /* 0x0000da00ff037b82 */ /* 0x000ea40000000800 */
[----:B------:R-:W-:Y:S01]  /*00e0*/  ISETP.LT.OR P0, PT, R0, 0x1, P0 ;  /* 0x000000010000780c */ /* 0x000fe20000701670 */
[----:B0-----:R-:W-:Y:S01]  /*00f0*/  UIADD3 UR4, UPT, UPT, UR4, -0x1, URZ ;  /* 0xffffffff04047890 */ /* 0x001fe2000fffe0ff */
[----:B-1----:R-:W-:-:S04]  /*0100*/  IMAD R2, R2, UR5, R5 ;  /* 0x0000000502027c24 */ /* 0x002fc8000f8e0205 */
[----:B------:R-:W2:Y:S01]  /*0110*/  S2UR UR5, SR_CTAID.Z ;  /* 0x00000000000579c3 */ /* 0x000ea20000002700 */
[----:B------:R-:W-:-:S13]  /*0120*/  ISETP.EQ.OR P0, PT, R2, RZ, P0 ;  /* 0x000000ff0200720c */ /* 0x000fda0000702670 */
[----:B------:R-:W0:Y:S01]  /*0130*/  @!P0 LDC R5, c[0x0][0x394] ;  /* 0x0000e500ff058b82 */ /* 0x000e220000000800 */
[----:B--2---:R-:W-:Y:S01]  /*0140*/  IMAD R3, R3, UR5, R4 ;  /* 0x0000000503037c24 */ /* 0x004fe2000f8e0204 */
[----:B0-----:R-:W-:-:S04]  /*0150*/  @!P0 IADD3 R5, PT, PT, R5, -0x1, RZ ;  /* 0xffffffff05058810 */ /* 0x001fc80007ffe0ff */
[----:B------:R-:W-:-:S04]  /*0160*/  ISETP.LT.AND P0, PT, R2, R5, !P0 ;  /* 0x000000050200720c */ /* 0x000fc80004701270 */
[----:B------:R-:W-:-:S04]  /*0170*/  ISETP.EQ.OR P0, PT, R3, RZ, !P0 ;  /* 0x000000ff0300720c */ /* 0x000fc80004702670 */
[----:B------:R-:W-:-:S13]  /*0180*/  ISETP.GE.OR P0, PT, R3, UR4, P0 ;  /* 0x0000000403007c0c */ /* 0x000fda0008706670 */
[----:B------:R-:W-:Y:S05]  /*0190*/  @P0 EXIT ;  /* 0x000000000000094d */ /* 0x000fea0003800000 */
[----:B------:R-:W0:Y:S01]  /*01a0*/  LDCU UR6, c[0x0][0x394] ;  /* 0x00007280ff0677ac */ /* 0x000e220008000800 */
[----:B------:R-:W1:Y:S01]  /*01b0*/  LDC.64 R8, c[0x0][0x388] ;  /* 0x0000e200ff087b82 */ /* 0x000e620000000a00 */
[----:B------:R-:W2:Y:S01]  /*01c0*/  LDCU.64 UR4, c[0x0][0x358] ;  /* 0x00006b00ff0477ac */ /* 0x000ea20008000a00 */
[----:B0-----:R-:W-:-:S04]  /*01d0*/  IMAD R2, R3, UR6, R2 ;  /* 0x0000000603027c24 */ /* 0x001fc8000f8e0202 */
[----:B------:R-:W-:-:S04]  /*01e0*/  IMAD R0, R2, R13, R0 ;  /* 0x0000000d02007224 */ /* 0x000fc800078e0200 */
[----:B-1----:R-:W-:-:S05]  /*01f0*/  IMAD.WIDE R10, R0, 0x8, R8 ;  /* 0x00000008000a7825 */ /* 0x002fca00078e0208 */
[----:B--2---:R-:W2:Y:S01]  /*0200*/  LDG.E.64 R6, desc[UR4][R10.64+0x8] ;  /* 0x000008040a067981 */ /* 0x004ea2000c1e1b00 */
[----:B------:R-:W-:-:S03]  /*0210*/  IMAD.WIDE R4, R13, 0x8, R10 ;  /* 0x000000080d047825 */ /* 0x000fc600078e020a */
[----:B------:R-:W2:Y:S01]  /*0220*/  LDG.E.64 R2, desc[UR4][R10.64+-0x8] ;  /* 0xfffff8040a027981 */ /* 0x000ea2000c1e1b00 */
[----:B------:R-:W-:-:S03]  /*0230*/  IADD3 R17, PT, PT, R0, -R13, RZ ;  /* 0x8000000d00117210 */ /* 0x000fc60007ffe0ff */
[----:B------:R-:W3:Y:S01]  /*0240*/  LDG.E.64 R4, desc[UR4][R4.64] ;  /* 0x0000000404047981 */ /* 0x000ee2000c1e1b00 */
[----:B------:R-:W-:Y:S02]  /*0250*/  IMAD R19, R13, UR6, RZ ;  /* 0x000000060d137c24 */ /* 0x000fe4000f8e02ff */
[----:B------:R-:W-:-:S05]  /*0260*/  IMAD.WIDE R16, R17, 0x8, R8 ;  /* 0x0000000811107825 */ /* 0x000fca00078e0208 */
[----:B------:R-:W4:Y:S01]  /*0270*/  LDG.E.64 R12, desc[UR4][R16.64] ;  /* 0x00000004100c7981 */ /* 0x000f22000c1e1b00 */
[----:B------:R-:W-:Y:S01]  /*0280*/  IMAD.WIDE R14, R19, 0x8, R10 ;  /* 0x00000008130e7825 */ /* 0x000fe200078e020a */
[----:B------:R-:W-:-:S05]  /*0290*/  IADD3 R19, PT, PT, R0, -R19, RZ ;  /* 0x8000001300137210 */ /* 0x000fca0007ffe0ff */
[----:B------:R-:W5:Y:S01]  /*02a0*/  LDG.E.64 R14, desc[UR4][R14.64] ;  /* 0x000000040e0e7981 */ /* 0x000f62000c1e1b00 */
[----:B------:R-:W-:-:S03]  /*02b0*/  IMAD.WIDE R18, R19, 0x8, R8 ;  /* 0x0000000813127825 */ /* 0x000fc600078e0208 */
[----:B------:R-:W5:Y:S04]  /*02c0*/  LDG.E.64 R8, desc[UR4][R10.64] ;  /* 0x000000040a087981 */ /* 0x000f68000c1e1b00 */
[----:B------:R-:W5:Y:S01]  /*02d0*/  LDG.E.64 R18, desc[UR4][R18.64] ;  /* 0x0000000412127981 */ /* 0x000f62000c1e1b00 */
[----:B------:R-:W-:Y:S01]  /*02e0*/  UMOV UR6, 0xd2f1a9fc ;  /* 0xd2f1a9fc00067882 */ /* 0x000fe20000000000 */
[----:B------:R-:W-:Y:S01]  /*02f0*/  UMOV UR7, 0x3f50624d ;  /* 0x3f50624d00077882 */ /* 0x000fe20000000000 */
[----:B--2---:R-:W-:-:S08]  /*0300*/  DADD R2, R6, R2 ;  /* 0x0000000006027229 */ /* 0x004fd00000000002 */
[----:B---3--:R-:W-:Y:S01]  /*0310*/  DADD R2, R2, R4 ;  /* 0x0000000002027229 */ /* 0x008fe20000000004 */
[----:B------:R-:W0:Y:S07]  /*0320*/  LDC.64 R4, c[0x0][0x380] ;  /* 0x0000e000ff047b82 */ /* 0x000e2e0000000a00 */
[----:B----4-:R-:W-:-:S08]  /*0330*/  DADD R2, R2, R12 ;  /* 0x0000000002027229 */ /* 0x010fd0000000000c */
[----:B-----5:R-:W-:-:S08]  /*0340*/  DADD R2, R2, R14 ;  /* 0x0000000002027229 */ /* 0x020fd0000000000e */
[----:B------:R-:W-:-:S08]  /*0350*/  DADD R2, R2, R18 ;  /* 0x0000000002027229 */ /* 0x000fd00000000012 */
[----:B------:R-:W-:Y:S01]  /*0360*/  DFMA R2, R8, -6, R2 ;  /* 0xc01800000802782b */ /* 0x000fe20000000002 */
[----:B0-----:R-:W-:-:S07]  /*0370*/  IMAD.WIDE R4, R0, 0x8, R4 ;  /* 0x0000000800047825 */ /* 0x001fce00078e0204 */
[----:B------:R-:W-:-:S07]  /*0380*/  DFMA R2, R2, UR6, R8 ;  /* 0x0000000602027c2b */ /* 0x000fce0008000008 */
[----:B------:R-:W-:Y:S01]  /*0390*/  STG.E.64 desc[UR4][R4.64], R2 ;  /* 0x0000000204007986 */ /* 0x000fe2000c101b04 */
[----:B------:R-:W-:Y:S05]  /*03a0*/  EXIT ;  /* 0x000000000000794d */ /* 0x000fea0003800000 */
.L_x_0:
[----:B------:R-:W-:-:S00]  /*03b0*/  BRA `(.L_x_0) ;  /* 0xfffffffc00fc7947 */ /* 0x000fc0000383ffff */
[----:B------:R-:W-:-:S00]  /*03c0*/  NOP ;  /* 0x0000000000007918 */ /* 0x000fc00000000000 */
        /* <DEDUP_REMOVED lines=11> */
.L_x_1:


//--------------------- .nv.shared.reserved.0     --------------------------
	.section	.nv.shared.reserved.0,"aw",@nobits
	.weak		__nv_reservedSMEM_offset_0_alias
	.size		__nv_reservedSMEM_offset_0_alias, 0, 64
	.other		__nv_reservedSMEM_offset_0_alias,@"STO_CUDA_RESERVED_SHARED STV_DEFAULT"
__nv_reservedSMEM_offset_0_alias:
	.zero		0
	.zero		64


//--------------------- .nv.constant0._Z8atualizaPdS_iiid --------------------------
	.section	.nv.constant0._Z8atualizaPdS_iiid,"a",@progbits
	.sectionflags	@""
	.align	4
.nv.constant0._Z8atualizaPdS_iiid:
	.zero		936


//--------------------- SYMBOLS --------------------------

	.type		.nv.reservedSmem.offset0,@object
	.size		.nv.reservedSmem.offset0,0x4
